//
// Generated by NVIDIA NVVM Compiler
//
// Compiler Build ID: CL-36424714
// Cuda compilation tools, release 13.0, V13.0.88
// Based on NVVM 20.0.0
//

.version 9.0
.target sm_100
.address_size 64

	// .globl	_Z14hello_from_gpuv
.extern .func  (.param .b32 func_retval0) vprintf
(
	.param .b64 vprintf_param_0,
	.param .b64 vprintf_param_1
)
;
.global .align 1 .b8 $str[47] = {72, 101, 108, 108, 111, 32, 87, 111, 114, 108, 100, 32, 102, 114, 111, 109, 32, 98, 108, 111, 99, 107, 32, 105, 100, 32, 37, 100, 32, 97, 110, 100, 32, 116, 104, 114, 101, 97, 100, 32, 105, 100, 32, 37, 100, 10};

.visible .entry _Z14hello_from_gpuv()
{
	.local .align 8 .b8 	__local_depot0[8];
	.reg .b64 	%SP;
	.reg .b64 	%SPL;
	.reg .b32 	%r<5>;
	.reg .b64 	%rd<5>;

	mov.u64 	%SPL, __local_depot0;
	cvta.local.u64 	%SP, %SPL;
	add.u64 	%rd1, %SP, 0;
	add.u64 	%rd2, %SPL, 0;
	mov.u32 	%r1, %ctaid.x;
	mov.u32 	%r2, %tid.x;
	st.local.v2.u32 	[%rd2], {%r1, %r2};
	mov.u64 	%rd3, $str;
	cvta.global.u64 	%rd4, %rd3;
	{ // callseq 0, 0
	.param .b64 param0;
	st.param.b64 	[param0], %rd4;
	.param .b64 param1;
	st.param.b64 	[param1], %rd1;
	.param .b32 retval0;
	call.uni (retval0), 
	vprintf, 
	(
	param0, 
	param1
	);
	ld.param.b32 	%r3, [retval0];
	} // callseq 0
	ret;

}


// ===== COMPILED SASS (sm_100) =====

	.target	sm_100

	.elftype	@"ET_EXEC"


//--------------------- .note.nv.tkinfo           --------------------------
	.section	.note.nv.tkinfo,"",@"SHT_NOTE"
	.sectionflags	@"SHF_NOTE_NV_TKINFO"
	.tkinfo
        /*0018*/ 	.word	0x00000002
        /*0030*/ 	.string	""
        /*0030*/ 	.string	"ptxas"
        /*0030*/ 	.string	"Cuda compilation tools, release 13.0, V13.0.88"
        /*0030*/ 	.string	"Build cuda_13.0.r13.0/compiler.36424714_0"
        /*0030*/ 	.string	"-arch sm_100 -m 64 "



//--------------------- .note.nv.cuinfo           --------------------------
	.section	.note.nv.cuinfo,"",@"SHT_NOTE"
	.sectionflags	@"SHF_NOTE_NV_CUINFO"
        /*0018*/ 	.short	0x0002
        /*001a*/ 	.short	0x0064
        /*001c*/ 	.short	0x0082
	.zero		2


//--------------------- .nv.info                  --------------------------
	.section	.nv.info,"",@"SHT_CUDA_INFO"
	.align	4


	//----- nvinfo : EIATTR_REGCOUNT
	.align		4
        /*0000*/ 	.byte	0x04, 0x2f
        /*0002*/ 	.short	(.L_2 - .L_1)
	.align		4
.L_1:
        /*0004*/ 	.word	index@(_Z14hello_from_gpuv)
        /*0008*/ 	.word	0x00000018


	//----- nvinfo : EIATTR_FRAME_SIZE
	.align		4
.L_2:
        /*000c*/ 	.byte	0x04, 0x11
        /*000e*/ 	.short	(.L_4 - .L_3)
	.align		4
.L_3:
        /*0010*/ 	.word	index@(_Z14hello_from_gpuv)
        /*0014*/ 	.word	0x00000008


	//----- nvinfo : EIATTR_MIN_STACK_SIZE
	.align		4
.L_4:
        /*0018*/ 	.byte	0x04, 0x12
        /*001a*/ 	.short	(.L_6 - .L_5)
	.align		4
.L_5:
        /*001c*/ 	.word	index@(_Z14hello_from_gpuv)
        /*0020*/ 	.word	0x00000008
.L_6:


//--------------------- .nv.compat                --------------------------
	.section	.nv.compat,"",@"SHT_CUDA_COMPAT_INFO"
	.align	4
        /*0000*/ 	.byte	0x02, 0x09, 0x00, 0x00, 0x02, 0x02, 0x01, 0x00, 0x02, 0x05, 0x05, 0x00, 0x03, 0x07, 0x01, 0x01
        /*0010*/ 	.byte	0x02, 0x03, 0x00, 0x00, 0x02, 0x06, 0x01, 0x00, 0x04, 0x0b, 0x08, 0x00, 0x09, 0x00, 0x00, 0x00
        /*0020*/ 	.byte	0x00, 0x00, 0x00, 0x00


//--------------------- .nv.info._Z14hello_from_gpuv --------------------------
	.section	.nv.info._Z14hello_from_gpuv,"",@"SHT_CUDA_INFO"
	.sectionflags	@""
	.align	4


	//----- nvinfo : EIATTR_CUDA_API_VERSION
	.align		4
        /*0000*/ 	.byte	0x04, 0x37
        /*0002*/ 	.short	(.L_8 - .L_7)
.L_7:
        /*0004*/ 	.word	0x00000082


	//----- nvinfo : EIATTR_SPARSE_MMA_MASK
	.align		4
.L_8:
        /*0008*/ 	.byte	0x03, 0x50
        /*000a*/ 	.short	0x0000


	//----- nvinfo : EIATTR_MAXREG_COUNT
	.align		4
        /*000c*/ 	.byte	0x03, 0x1b
        /*000e*/ 	.short	0x00ff


	//----- nvinfo : EIATTR_EXTERNS
	.align		4
        /*0010*/ 	.byte	0x04, 0x0f
        /*0012*/ 	.short	(.L_10 - .L_9)


	//   ....[0]....
	.align		4
.L_9:
        /*0014*/ 	.word	index@(vprintf)


	//----- nvinfo : EIATTR_MERCURY_ISA_VERSION
	.align		4
.L_10:
        /*0018*/ 	.byte	0x03, 0x5f
        /*001a*/ 	.short	0x0101


	//----- nvinfo : EIATTR_VRC_CTA_INIT_COUNT
	.align		4
        /*001c*/ 	.byte	0x02, 0x4a
	.zero		1
	.zero		1


	//----- nvinfo : EIATTR_SYSCALL_OFFSETS
	.align		4
        /*0020*/ 	.byte	0x04, 0x46
        /*0022*/ 	.short	(.L_12 - .L_11)


	//   ....[0]....
.L_11:
        /*0024*/ 	.word	0x000000f0


	//----- nvinfo : EIATTR_EXIT_INSTR_OFFSETS
	.align		4
.L_12:
        /*0028*/ 	.byte	0x04, 0x1c
        /*002a*/ 	.short	(.L_14 - .L_13)


	//   ....[0]....
.L_13:
        /*002c*/ 	.word	0x00000100


	//----- nvinfo : EIATTR_SW_WAR
	.align		4
.L_14:
        /*0030*/ 	.byte	0x04, 0x36
        /*0032*/ 	.short	(.L_16 - .L_15)
.L_15:
        /*0034*/ 	.word	0x00000008
.L_16:


//--------------------- .nv.callgraph             --------------------------
	.section	.nv.callgraph,"",@"SHT_CUDA_CALLGRAPH"
	.align	4
	.sectionentsize	8
	.align		4
        /*0000*/ 	.word	0x00000000
	.align		4
        /*0004*/ 	.word	0xffffffff
	.align		4
        /*0008*/ 	.word	index@(_Z14hello_from_gpuv)
	.align		4
        /*000c*/ 	.word	index@(vprintf)
	.align		4
        /*0010*/ 	.word	0x00000000
	.align		4
        /*0014*/ 	.word	0xfffffffe
	.align		4
        /*0018*/ 	.word	0x00000000
	.align		4
        /*001c*/ 	.word	0xfffffffd
	.align		4
        /*0020*/ 	.word	0x00000000
	.align		4
        /*0024*/ 	.word	0xfffffffc


//--------------------- .nv.constant4             --------------------------
	.section	.nv.constant4,"a",@progbits
	.align	8
	.align		8
.nv.constant4:
        /*0000*/ 	.dword	vprintf
	.align		8
        /*0008*/ 	.dword	$str


//--------------------- .text._Z14hello_from_gpuv --------------------------
	.section	.text._Z14hello_from_gpuv,"ax",@progbits
	.align	128
        .global         _Z14hello_from_gpuv
        .type           _Z14hello_from_gpuv,@function
        .size           _Z14hello_from_gpuv,(.L_x_2 - _Z14hello_from_gpuv)
        .other          _Z14hello_from_gpuv,@"STO_CUDA_ENTRY STV_DEFAULT"
_Z14hello_from_gpuv:
.text._Z14hello_from_gpuv:
[----:B------:R-:W0:Y:S01]  /*0000*/  LDC R1, c[0x0][0x37c] ;  /* 0x0000df00ff017b82 */ /* 0x000e220000000800 */
[----:B------:R-:W1:Y:S01]  /*0010*/  S2R R8, SR_CTAID.X ;  /* 0x0000000000087919 */ /* 0x000e620000002500 */
[----:B0-----:R-:W-:Y:S01]  /*0020*/  VIADD R1, R1, 0xfffffff8 ;  /* 0xfffffff801017836 */ /* 0x001fe20000000000 */
[----:B------:R-:W-:Y:S01]  /*0030*/  MOV R0, 0x0 ;  /* 0x0000000000007802 */ /* 0x000fe20000000f00 */
[----:B------:R-:W0:Y:S01]  /*0040*/  LDCU UR4, c[0x0][0x2f8] ;  /* 0x00005f00ff0477ac */ /* 0x000e220008000800 */
[----:B------:R-:W1:Y:S03]  /*0050*/  S2R R9, SR_TID.X ;  /* 0x0000000000097919 */ /* 0x000e660000002100 */
[----:B------:R2:W3:Y:S01]  /*0060*/  LDC.64 R2, c[0x4][R0] ;  /* 0x0100000000027b82 */ /* 0x0004e20000000a00 */
[----:B------:R-:W4:Y:S01]  /*0070*/  LDCU.64 UR6, c[0x4][0x8] ;  /* 0x01000100ff0677ac */ /* 0x000f220008000a00 */
[----:B------:R-:W5:Y:S01]  /*0080*/  LDCU UR5, c[0x0][0x2fc] ;  /* 0x00005f80ff0577ac */ /* 0x000f620008000800 */
[----:B0-----:R-:W-:Y:S01]  /*0090*/  IADD3 R6, P0, PT, R1, UR4, RZ ;  /* 0x0000000401067c10 */ /* 0x001fe2000ff1e0ff */
[----:B----4-:R-:W-:Y:S01]  /*00a0*/  IMAD.U32 R4, RZ, RZ, UR6 ;  /* 0x00000006ff047e24 */ /* 0x010fe2000f8e00ff */
[----:B------:R-:W-:-:S03]  /*00b0*/  MOV R5, UR7 ;  /* 0x0000000700057c02 */ /* 0x000fc60008000f00 */
[----:B-----5:R-:W-:Y:S01]  /*00c0*/  IMAD.X R7, RZ, RZ, UR5, P0 ;  /* 0x00000005ff077e24 */ /* 0x020fe200080e06ff */
[----:B-1----:R2:W-:Y:S07]  /*00d0*/  STL.64 [R1], R8 ;  /* 0x0000000801007387 */ /* 0x0025ee0000100a00 */
[----:B------:R-:W-:-:S07]  /*00e0*/  LEPC R20, `(.L_x_0) ;  /* 0x000000001014794e */ /* 0x000fce0000000000 */
[----:B--23--:R-:W-:Y:S05]  /*00f0*/  CALL.ABS.NOINC R2 ;  /* 0x0000000002007343 */ /* 0x00cfea0003c00000 */
.L_x_0:
[----:B------:R-:W-:Y:S05]  /*0100*/  EXIT ;  /* 0x000000000000794d */ /* 0x000fea0003800000 */
.L_x_1:
[----:B------:R-:W-:-:S00]  /*0110*/  BRA `(.L_x_1) ;  /* 0xfffffffc00fc7947 */ /* 0x000fc0000383ffff */
[----:B------:R-:W-:-:S00]  /*0120*/  NOP ;  /* 0x0000000000007918 */ /* 0x000fc00000000000 */
        /* <DEDUP_REMOVED lines=13> */
.L_x_2:


//--------------------- .nv.global.init           --------------------------
	.section	.nv.global.init,"aw",@progbits
.nv.global.init:
	.type		$str,@object
	.size		$str,(.L_0 - $str)
$str:
        /*0000*/ 	.byte	0x48, 0x65, 0x6c, 0x6c, 0x6f, 0x20, 0x57, 0x6f, 0x72, 0x6c, 0x64, 0x20, 0x66, 0x72, 0x6f, 0x6d
        /*0010*/ 	.byte	0x20, 0x62, 0x6c, 0x6f, 0x63, 0x6b, 0x20, 0x69, 0x64, 0x20, 0x25, 0x64, 0x20, 0x61, 0x6e, 0x64
        /*0020*/ 	.byte	0x20, 0x74, 0x68, 0x72, 0x65, 0x61, 0x64, 0x20, 0x69, 0x64, 0x20, 0x25, 0x64, 0x0a, 0x00
.L_0:


//--------------------- .nv.shared.reserved.0     --------------------------
	.section	.nv.shared.reserved.0,"aw",@nobits
	.weak		__nv_reservedSMEM_offset_0_alias
	.size		__nv_reservedSMEM_offset_0_alias, 0, 64
	.other		__nv_reservedSMEM_offset_0_alias,@"STO_CUDA_RESERVED_SHARED STV_DEFAULT"
__nv_reservedSMEM_offset_0_alias:
	.zero		0
	.zero		64


//--------------------- .nv.constant0._Z14hello_from_gpuv --------------------------
	.section	.nv.constant0._Z14hello_from_gpuv,"a",@progbits
	.sectionflags	@""
	.align	4
.nv.constant0._Z14hello_from_gpuv:
	.zero		896


//--------------------- SYMBOLS --------------------------

	.type		.nv.reservedSmem.offset0,@object
	.size		.nv.reservedSmem.offset0,0x4
	.type		vprintf,@function
